//
// Generated by NVIDIA NVVM Compiler
//
// Compiler Build ID: CL-36424714
// Cuda compilation tools, release 13.0, V13.0.88
// Based on NVVM 20.0.0
//

.version 9.0
.target sm_100
.address_size 64

	// .globl	_Z19newtonRaphsonKernelPffi

.visible .entry _Z19newtonRaphsonKernelPffi(
	.param .u64 .ptr .align 1 _Z19newtonRaphsonKernelPffi_param_0,
	.param .f32 _Z19newtonRaphsonKernelPffi_param_1,
	.param .u32 _Z19newtonRaphsonKernelPffi_param_2
)
{
	.reg .pred 	%p<5>;
	.reg .b32 	%r<6>;
	.reg .b32 	%f<11>;
	.reg .b64 	%rd<3>;
	.reg .b64 	%fd<2>;

	ld.param.u64 	%rd1, [_Z19newtonRaphsonKernelPffi_param_0];
	ld.param.f32 	%f10, [_Z19newtonRaphsonKernelPffi_param_1];
	ld.param.u32 	%r3, [_Z19newtonRaphsonKernelPffi_param_2];
	setp.lt.s32 	%p1, %r3, 1;
	@%p1 bra 	$L__BB0_3;
	mov.b32 	%r5, 0;
$L__BB0_2:
	fma.rn.f32 	%f5, %f10, %f10, 0fC0800000;
	add.f32 	%f6, %f10, %f10;
	div.rn.f32 	%f7, %f5, %f6;
	sub.f32 	%f10, %f10, %f7;
	abs.f32 	%f8, %f7;
	cvt.f64.f32 	%fd1, %f8;
	setp.geu.f64 	%p2, %fd1, 0d3EB0C6F7A0B5ED8D;
	add.s32 	%r5, %r5, 1;
	setp.lt.s32 	%p3, %r5, %r3;
	and.pred  	%p4, %p2, %p3;
	@%p4 bra 	$L__BB0_2;
$L__BB0_3:
	cvta.to.global.u64 	%rd2, %rd1;
	st.global.f32 	[%rd2], %f10;
	ret;

}


// ===== COMPILED SASS (sm_100) =====

	.target	sm_100

	.elftype	@"ET_EXEC"


//--------------------- .note.nv.tkinfo           --------------------------
	.section	.note.nv.tkinfo,"",@"SHT_NOTE"
	.sectionflags	@"SHF_NOTE_NV_TKINFO"
	.tkinfo
        /*0018*/ 	.word	0x00000002
        /*0030*/ 	.string	""
        /*0030*/ 	.string	"ptxas"
        /*0030*/ 	.string	"Cuda compilation tools, release 13.0, V13.0.88"
        /*0030*/ 	.string	"Build cuda_13.0.r13.0/compiler.36424714_0"
        /*0030*/ 	.string	"-arch sm_100 -m 64 "



//--------------------- .note.nv.cuinfo           --------------------------
	.section	.note.nv.cuinfo,"",@"SHT_NOTE"
	.sectionflags	@"SHF_NOTE_NV_CUINFO"
        /*0018*/ 	.short	0x0002
        /*001a*/ 	.short	0x0064
        /*001c*/ 	.short	0x0082
	.zero		2


//--------------------- .nv.info                  --------------------------
	.section	.nv.info,"",@"SHT_CUDA_INFO"
	.align	4


	//----- nvinfo : EIATTR_REGCOUNT
	.align		4
        /*0000*/ 	.byte	0x04, 0x2f
        /*0002*/ 	.short	(.L_1 - .L_0)
	.align		4
.L_0:
        /*0004*/ 	.word	index@(_Z19newtonRaphsonKernelPffi)
        /*0008*/ 	.word	0x00000010


	//----- nvinfo : EIATTR_FRAME_SIZE
	.align		4
.L_1:
        /*000c*/ 	.byte	0x04, 0x11
        /*000e*/ 	.short	(.L_3 - .L_2)
	.align		4
.L_2:
        /*0010*/ 	.word	index@($__internal_0_$__cuda_sm3x_div_rn_noftz_f32_slowpath)
        /*0014*/ 	.word	0x00000000


	//----- nvinfo : EIATTR_FRAME_SIZE
	.align		4
.L_3:
        /*0018*/ 	.byte	0x04, 0x11
        /*001a*/ 	.short	(.L_5 - .L_4)
	.align		4
.L_4:
        /*001c*/ 	.word	index@(_Z19newtonRaphsonKernelPffi)
        /*0020*/ 	.word	0x00000000


	//----- nvinfo : EIATTR_MIN_STACK_SIZE
	.align		4
.L_5:
        /*0024*/ 	.byte	0x04, 0x12
        /*0026*/ 	.short	(.L_7 - .L_6)
	.align		4
.L_6:
        /*0028*/ 	.word	index@(_Z19newtonRaphsonKernelPffi)
        /*002c*/ 	.word	0x00000000
.L_7:


//--------------------- .nv.compat                --------------------------
	.section	.nv.compat,"",@"SHT_CUDA_COMPAT_INFO"
	.align	4
        /*0000*/ 	.byte	0x02, 0x09, 0x00, 0x00, 0x02, 0x02, 0x01, 0x00, 0x02, 0x05, 0x05, 0x00, 0x03, 0x07, 0x01, 0x01
        /*0010*/ 	.byte	0x02, 0x03, 0x00, 0x00, 0x02, 0x06, 0x01, 0x00, 0x04, 0x0b, 0x08, 0x00, 0x01, 0x00, 0x00, 0x00
        /*0020*/ 	.byte	0x00, 0x00, 0x00, 0x00


//--------------------- .nv.info._Z19newtonRaphsonKernelPffi --------------------------
	.section	.nv.info._Z19newtonRaphsonKernelPffi,"",@"SHT_CUDA_INFO"
	.sectionflags	@""
	.align	4


	//----- nvinfo : EIATTR_CUDA_API_VERSION
	.align		4
        /*0000*/ 	.byte	0x04, 0x37
        /*0002*/ 	.short	(.L_9 - .L_8)
.L_8:
        /*0004*/ 	.word	0x00000082


	//----- nvinfo : EIATTR_KPARAM_INFO
	.align		4
.L_9:
        /*0008*/ 	.byte	0x04, 0x17
        /*000a*/ 	.short	(.L_11 - .L_10)
.L_10:
        /*000c*/ 	.word	0x00000000
        /*0010*/ 	.short	0x0002
        /*0012*/ 	.short	0x000c
        /*0014*/ 	.byte	0x00, 0xf0, 0x11, 0x00


	//----- nvinfo : EIATTR_KPARAM_INFO
	.align		4
.L_11:
        /*0018*/ 	.byte	0x04, 0x17
        /*001a*/ 	.short	(.L_13 - .L_12)
.L_12:
        /*001c*/ 	.word	0x00000000
        /*0020*/ 	.short	0x0001
        /*0022*/ 	.short	0x0008
        /*0024*/ 	.byte	0x00, 0xf0, 0x11, 0x00


	//----- nvinfo : EIATTR_KPARAM_INFO
	.align		4
.L_13:
        /*0028*/ 	.byte	0x04, 0x17
        /*002a*/ 	.short	(.L_15 - .L_14)
.L_14:
        /*002c*/ 	.word	0x00000000
        /*0030*/ 	.short	0x0000
        /*0032*/ 	.short	0x0000
        /*0034*/ 	.byte	0x00, 0xf5, 0x21, 0x00


	//----- nvinfo : EIATTR_SPARSE_MMA_MASK
	.align		4
.L_15:
        /*0038*/ 	.byte	0x03, 0x50
        /*003a*/ 	.short	0x0000


	//----- nvinfo : EIATTR_MAXREG_COUNT
	.align		4
        /*003c*/ 	.byte	0x03, 0x1b
        /*003e*/ 	.short	0x00ff


	//----- nvinfo : EIATTR_MERCURY_ISA_VERSION
	.align		4
        /*0040*/ 	.byte	0x03, 0x5f
        /*0042*/ 	.short	0x0101


	//----- nvinfo : EIATTR_VRC_CTA_INIT_COUNT
	.align		4
        /*0044*/ 	.byte	0x02, 0x4a
	.zero		1
	.zero		1


	//----- nvinfo : EIATTR_EXIT_INSTR_OFFSETS
	.align		4
        /*0048*/ 	.byte	0x04, 0x1c
        /*004a*/ 	.short	(.L_17 - .L_16)


	//   ....[0]....
.L_16:
        /*004c*/ 	.word	0x00000200


	//----- nvinfo : EIATTR_CRS_STACK_SIZE
	.align		4
.L_17:
        /*0050*/ 	.byte	0x04, 0x1e
        /*0052*/ 	.short	(.L_19 - .L_18)
.L_18:
        /*0054*/ 	.word	0x00000000


	//----- nvinfo : EIATTR_CBANK_PARAM_SIZE
	.align		4
.L_19:
        /*0058*/ 	.byte	0x03, 0x19
        /*005a*/ 	.short	0x0010


	//----- nvinfo : EIATTR_PARAM_CBANK
	.align		4
        /*005c*/ 	.byte	0x04, 0x0a
        /*005e*/ 	.short	(.L_21 - .L_20)
	.align		4
.L_20:
        /*0060*/ 	.word	index@(.nv.constant0._Z19newtonRaphsonKernelPffi)
        /*0064*/ 	.short	0x0380
        /*0066*/ 	.short	0x0010


	//----- nvinfo : EIATTR_SW_WAR
	.align		4
.L_21:
        /*0068*/ 	.byte	0x04, 0x36
        /*006a*/ 	.short	(.L_23 - .L_22)
.L_22:
        /*006c*/ 	.word	0x00000008
.L_23:


//--------------------- .nv.callgraph             --------------------------
	.section	.nv.callgraph,"",@"SHT_CUDA_CALLGRAPH"
	.align	4
	.sectionentsize	8
	.align		4
        /*0000*/ 	.word	0x00000000
	.align		4
        /*0004*/ 	.word	0xffffffff
	.align		4
        /*0008*/ 	.word	0x00000000
	.align		4
        /*000c*/ 	.word	0xfffffffe
	.align		4
        /*0010*/ 	.word	0x00000000
	.align		4
        /*0014*/ 	.word	0xfffffffd
	.align		4
        /*0018*/ 	.word	0x00000000
	.align		4
        /*001c*/ 	.word	0xfffffffc


//--------------------- .text._Z19newtonRaphsonKernelPffi --------------------------
	.section	.text._Z19newtonRaphsonKernelPffi,"ax",@progbits
	.align	128
        .global         _Z19newtonRaphsonKernelPffi
        .type           _Z19newtonRaphsonKernelPffi,@function
        .size           _Z19newtonRaphsonKernelPffi,(.L_x_12 - _Z19newtonRaphsonKernelPffi)
        .other          _Z19newtonRaphsonKernelPffi,@"STO_CUDA_ENTRY STV_DEFAULT"
_Z19newtonRaphsonKernelPffi:
.text._Z19newtonRaphsonKernelPffi:
[----:B------:R-:W-:Y:S01]  /*0000*/  LDC R1, c[0x0][0x37c] ;  /* 0x0000df00ff017b82 */ /* 0x000fe20000000800 */
[----:B------:R-:W0:Y:S01]  /*0010*/  LDCU UR4, c[0x0][0x38c] ;  /* 0x00007180ff0477ac */ /* 0x000e220008000800 */
[----:B------:R-:W1:Y:S01]  /*0020*/  LDCU UR5, c[0x0][0x388] ;  /* 0x00007100ff0577ac */ /* 0x000e620008000800 */
[----:B------:R-:W2:Y:S01]  /*0030*/  LDCU.64 UR6, c[0x0][0x358] ;  /* 0x00006b00ff0677ac */ /* 0x000ea20008000a00 */
[----:B0-----:R-:W-:Y:S01]  /*0040*/  UISETP.GE.AND UP0, UPT, UR4, 0x1, UPT ;  /* 0x000000010400788c */ /* 0x001fe2000bf06270 */
[----:B-1----:R-:W-:-:S08]  /*0050*/  IMAD.U32 R2, RZ, RZ, UR5 ;  /* 0x00000005ff027e24 */ /* 0x002fd0000f8e00ff */
[----:B--2---:R-:W-:Y:S05]  /*0060*/  BRA.U !UP0, `(.L_x_0) ;  /* 0x00000001085c7547 */ /* 0x004fea000b800000 */
[----:B------:R-:W0:Y:S01]  /*0070*/  LDC R10, c[0x0][0x38c] ;  /* 0x0000e300ff0a7b82 */ /* 0x000e220000000800 */
[----:B------:R-:W-:-:S05]  /*0080*/  UMOV UR4, URZ ;  /* 0x000000ff00047c82 */ /* 0x000fca0008000000 */
.L_x_2:
[C---:B------:R-:W-:Y:S01]  /*0090*/  FADD R6, R2.reuse, R2 ;  /* 0x0000000202067221 */ /* 0x040fe20000000000 */
[----:B------:R-:W-:-:S03]  /*00a0*/  FFMA R0, R2, R2, -4 ;  /* 0xc080000002007423 */ /* 0x000fc60000000002 */
[----:B------:R-:W1:Y:S08]  /*00b0*/  MUFU.RCP R3, R6 ;  /* 0x0000000600037308 */ /* 0x000e700000001000 */
[----:B------:R-:W2:Y:S01]  /*00c0*/  FCHK P0, R0, R6 ;  /* 0x0000000600007302 */ /* 0x000ea20000000000 */
[----:B-1----:R-:W-:-:S04]  /*00d0*/  FFMA R4, -R6, R3, 1 ;  /* 0x3f80000006047423 */ /* 0x002fc80000000103 */
[----:B------:R-:W-:-:S04]  /*00e0*/  FFMA R3, R3, R4, R3 ;  /* 0x0000000403037223 */ /* 0x000fc80000000003 */
[----:B------:R-:W-:-:S04]  /*00f0*/  FFMA R4, R0, R3, RZ ;  /* 0x0000000300047223 */ /* 0x000fc800000000ff */
[----:B------:R-:W-:-:S04]  /*0100*/  FFMA R5, -R6, R4, R0 ;  /* 0x0000000406057223 */ /* 0x000fc80000000100 */
[----:B------:R-:W-:Y:S01]  /*0110*/  FFMA R3, R3, R5, R4 ;  /* 0x0000000503037223 */ /* 0x000fe20000000004 */
[----:B--2---:R-:W-:Y:S06]  /*0120*/  @!P0 BRA `(.L_x_1) ;  /* 0x00000000000c8947 */ /* 0x004fec0003800000 */
[----:B------:R-:W-:-:S07]  /*0130*/  MOV R4, 0x150 ;  /* 0x0000015000047802 */ /* 0x000fce0000000f00 */
[----:B0-----:R-:W-:Y:S05]  /*0140*/  CALL.REL.NOINC `($__internal_0_$__cuda_sm3x_div_rn_noftz_f32_slowpath) ;  /* 0x0000000000307944 */ /* 0x001fea0003c00000 */
[----:B------:R-:W-:-:S07]  /*0150*/  IMAD.MOV.U32 R3, RZ, RZ, R0 ;  /* 0x000000ffff037224 */ /* 0x000fce00078e0000 */
.L_x_1:
[----:B------:R-:W1:Y:S01]  /*0160*/  F2F.F64.F32 R4, |R3| ;  /* 0x4000000300047310 */ /* 0x000e620000201800 */
[----:B------:R-:W-:Y:S01]  /*0170*/  UIADD3 UR4, UPT, UPT, UR4, 0x1, URZ ;  /* 0x0000000104047890 */ /* 0x000fe2000fffe0ff */
[----:B------:R-:W-:Y:S01]  /*0180*/  FADD R2, -R3, R2 ;  /* 0x0000000203027221 */ /* 0x000fe20000000100 */
[----:B------:R-:W-:Y:S01]  /*0190*/  UMOV UR8, 0xa0b5ed8d ;  /* 0xa0b5ed8d00087882 */ /* 0x000fe20000000000 */
[----:B------:R-:W-:-:S03]  /*01a0*/  UMOV UR9, 0x3eb0c6f7 ;  /* 0x3eb0c6f700097882 */ /* 0x000fc60000000000 */
[----:B0-----:R-:W-:Y:S01]  /*01b0*/  ISETP.LE.AND P0, PT, R10, UR4, PT ;  /* 0x000000040a007c0c */ /* 0x001fe2000bf03270 */
[----:B-1----:R-:W-:-:S14]  /*01c0*/  DSETP.GEU.AND P1, PT, R4, UR8, PT ;  /* 0x0000000804007e2a */ /* 0x002fdc000bf2e000 */
[----:B------:R-:W-:Y:S05]  /*01d0*/  @!P0 BRA P1, `(.L_x_2) ;  /* 0xfffffffc00ac8947 */ /* 0x000fea000083ffff */
.L_x_0:
[----:B------:R-:W0:Y:S02]  /*01e0*/  LDC.64 R4, c[0x0][0x380] ;  /* 0x0000e000ff047b82 */ /* 0x000e240000000a00 */
[----:B0-----:R-:W-:Y:S01]  /*01f0*/  STG.E desc[UR6][R4.64], R2 ;  /* 0x0000000204007986 */ /* 0x001fe2000c101906 */
[----:B------:R-:W-:Y:S05]  /*0200*/  EXIT ;  /* 0x000000000000794d */ /* 0x000fea0003800000 */
        .weak           $__internal_0_$__cuda_sm3x_div_rn_noftz_f32_slowpath
        .type           $__internal_0_$__cuda_sm3x_div_rn_noftz_f32_slowpath,@function
        .size           $__internal_0_$__cuda_sm3x_div_rn_noftz_f32_slowpath,(.L_x_12 - $__internal_0_$__cuda_sm3x_div_rn_noftz_f32_slowpath)
$__internal_0_$__cuda_sm3x_div_rn_noftz_f32_slowpath:
[----:B------:R-:W-:Y:S02]  /*0210*/  SHF.R.U32.HI R5, RZ, 0x17, R6 ;  /* 0x00000017ff057819 */ /* 0x000fe40000011606 */
[--C-:B------:R-:W-:Y:S02]  /*0220*/  SHF.R.U32.HI R3, RZ, 0x17, R0.reuse ;  /* 0x00000017ff037819 */ /* 0x100fe40000011600 */
[----:B------:R-:W-:Y:S01]  /*0230*/  LOP3.LUT R13, R5, 0xff, RZ, 0xc0, !PT ;  /* 0x000000ff050d7812 */ /* 0x000fe200078ec0ff */
[----:B------:R-:W-:Y:S01]  /*0240*/  IMAD.MOV.U32 R5, RZ, RZ, R0 ;  /* 0x000000ffff057224 */ /* 0x000fe200078e0000 */
[----:B------:R-:W-:-:S03]  /*0250*/  LOP3.LUT R11, R3, 0xff, RZ, 0xc0, !PT ;  /* 0x000000ff030b7812 */ /* 0x000fc600078ec0ff */
[----:B------:R-:W-:Y:S02]  /*0260*/  VIADD R9, R13, 0xffffffff ;  /* 0xffffffff0d097836 */ /* 0x000fe40000000000 */
[----:B------:R-:W-:-:S03]  /*0270*/  VIADD R8, R11, 0xffffffff ;  /* 0xffffffff0b087836 */ /* 0x000fc60000000000 */
[----:B------:R-:W-:-:S04]  /*0280*/  ISETP.GT.U32.AND P0, PT, R9, 0xfd, PT ;  /* 0x000000fd0900780c */ /* 0x000fc80003f04070 */
[----:B------:R-:W-:-:S13]  /*0290*/  ISETP.GT.U32.OR P0, PT, R8, 0xfd, P0 ;  /* 0x000000fd0800780c */ /* 0x000fda0000704470 */
[----:B------:R-:W-:Y:S01]  /*02a0*/  @!P0 IMAD.MOV.U32 R7, RZ, RZ, RZ ;  /* 0x000000ffff078224 */ /* 0x000fe200078e00ff */
[----:B------:R-:W-:Y:S06]  /*02b0*/  @!P0 BRA `(.L_x_3) ;  /* 0x0000000000608947 */ /* 0x000fec0003800000 */
[----:B------:R-:W-:Y:S01]  /*02c0*/  FSETP.GTU.FTZ.AND P0, PT, |R0|, +INF , PT ;  /* 0x7f8000000000780b */ /* 0x000fe20003f1c200 */
[----:B------:R-:W-:Y:S01]  /*02d0*/  IMAD.MOV.U32 R3, RZ, RZ, R6 ;  /* 0x000000ffff037224 */ /* 0x000fe200078e0006 */
[----:B------:R-:W-:-:S04]  /*02e0*/  FSETP.GTU.FTZ.AND P1, PT, |R6|, +INF , PT ;  /* 0x7f8000000600780b */ /* 0x000fc80003f3c200 */
[----:B------:R-:W-:-:S13]  /*02f0*/  PLOP3.LUT P0, PT, P0, P1, PT, 0xf8, 0x8f ;  /* 0x00000000008f781c */ /* 0x000fda0000703f70 */
[----:B------:R-:W-:Y:S05]  /*0300*/  @P0 BRA `(.L_x_4) ;  /* 0x0000000400440947 */ /* 0x000fea0003800000 */
[----:B------:R-:W-:-:S13]  /*0310*/  LOP3.LUT P0, RZ, R6, 0x7fffffff, R5, 0xc8, !PT ;  /* 0x7fffffff06ff7812 */ /* 0x000fda000780c805 */
[----:B------:R-:W-:Y:S05]  /*0320*/  @!P0 BRA `(.L_x_5) ;  /* 0x0000000400348947 */ /* 0x000fea0003800000 */
[C---:B------:R-:W-:Y:S02]  /*0330*/  FSETP.NEU.FTZ.AND P2, PT, |R0|.reuse, +INF , PT ;  /* 0x7f8000000000780b */ /* 0x040fe40003f5d200 */
[----:B------:R-:W-:Y:S02]  /*0340*/  FSETP.NEU.FTZ.AND P1, PT, |R3|, +INF , PT ;  /* 0x7f8000000300780b */ /* 0x000fe40003f3d200 */
[----:B------:R-:W-:-:S11]  /*0350*/  FSETP.NEU.FTZ.AND P0, PT, |R0|, +INF , PT ;  /* 0x7f8000000000780b */ /* 0x000fd60003f1d200 */
[----:B------:R-:W-:Y:S05]  /*0360*/  @!P1 BRA !P2, `(.L_x_5) ;  /* 0x0000000400249947 */ /* 0x000fea0005000000 */
[----:B------:R-:W-:-:S04]  /*0370*/  LOP3.LUT P2, RZ, R5, 0x7fffffff, RZ, 0xc0, !PT ;  /* 0x7fffffff05ff7812 */ /* 0x000fc8000784c0ff */
[----:B------:R-:W-:-:S13]  /*0380*/  PLOP3.LUT P1, PT, P1, P2, PT, 0x2f, 0xf2 ;  /* 0x0000000000f2781c */ /* 0x000fda0000f24577 */
[----:B------:R-:W-:Y:S05]  /*0390*/  @P1 BRA `(.L_x_6) ;  /* 0x0000000400101947 */ /* 0x000fea0003800000 */
[----:B------:R-:W-:-:S04]  /*03a0*/  LOP3.LUT P1, RZ, R6, 0x7fffffff, RZ, 0xc0, !PT ;  /* 0x7fffffff06ff7812 */ /* 0x000fc8000782c0ff */
[----:B------:R-:W-:-:S13]  /*03b0*/  PLOP3.LUT P0, PT, P0, P1, PT, 0x2f, 0xf2 ;  /* 0x0000000000f2781c */ /* 0x000fda0000702577 */
[----:B------:R-:W-:Y:S05]  /*03c0*/  @P0 BRA `(.L_x_7) ;  /* 0x0000000000f80947 */ /* 0x000fea0003800000 */
[----:B------:R-:W-:Y:S02]  /*03d0*/  ISETP.GE.AND P0, PT, R8, RZ, PT ;  /* 0x000000ff0800720c */ /* 0x000fe40003f06270 */
[----:B------:R-:W-:-:S11]  /*03e0*/  ISETP.GE.AND P1, PT, R9, RZ, PT ;  /* 0x000000ff0900720c */ /* 0x000fd60003f26270 */
[----:B------:R-:W-:Y:S02]  /*03f0*/  @P0 IMAD.MOV.U32 R7, RZ, RZ, RZ ;  /* 0x000000ffff070224 */ /* 0x000fe400078e00ff */
[----:B------:R-:W-:Y:S01]  /*0400*/  @!P0 FFMA R5, R0, 1.84467440737095516160e+19, RZ ;  /* 0x5f80000000058823 */ /* 0x000fe200000000ff */
[----:B------:R-:W-:Y:S02]  /*0410*/  @!P0 IMAD.MOV.U32 R7, RZ, RZ, -0x40 ;  /* 0xffffffc0ff078424 */ /* 0x000fe400078e00ff */
[----:B------:R-:W-:Y:S02]  /*0420*/  @!P1 FFMA R6, R3, 1.84467440737095516160e+19, RZ ;  /* 0x5f80000003069823 */ /* 0x000fe400000000ff */
[----:B------:R-:W-:-:S07]  /*0430*/  @!P1 VIADD R7, R7, 0x40 ;  /* 0x0000004007079836 */ /* 0x000fce0000000000 */
.L_x_3:
[----:B------:R-:W-:-:S05]  /*0440*/  LEA R3, R13, 0xc0800000, 0x17 ;  /* 0xc08000000d037811 */ /* 0x000fca00078eb8ff */
[----:B------:R-:W-:Y:S02]  /*0450*/  IMAD.IADD R3, R6, 0x1, -R3 ;  /* 0x0000000106037824 */ /* 0x000fe400078e0a03 */
[----:B------:R-:W-:Y:S02]  /*0460*/  VIADD R6, R11, 0xffffff81 ;  /* 0xffffff810b067836 */ /* 0x000fe40000000000 */
[----:B------:R-:W0:Y:S01]  /*0470*/  MUFU.RCP R8, R3 ;  /* 0x0000000300087308 */ /* 0x000e220000001000 */
[----:B------:R-:W-:Y:S01]  /*0480*/  FADD.FTZ R9, -R3, -RZ ;  /* 0x800000ff03097221 */ /* 0x000fe20000010100 */
[C---:B------:R-:W-:Y:S01]  /*0490*/  IMAD R0, R6.reuse, -0x800000, R5 ;  /* 0xff80000006007824 */ /* 0x040fe200078e0205 */
[----:B------:R-:W-:-:S05]  /*04a0*/  IADD3 R6, PT, PT, R6, 0x7f, -R13 ;  /* 0x0000007f06067810 */ /* 0x000fca0007ffe80d */
[----:B------:R-:W-:Y:S02]  /*04b0*/  IMAD.IADD R6, R6, 0x1, R7 ;  /* 0x0000000106067824 */ /* 0x000fe400078e0207 */
[----:B0-----:R-:W-:-:S04]  /*04c0*/  FFMA R11, R8, R9, 1 ;  /* 0x3f800000080b7423 */ /* 0x001fc80000000009 */
[----:B------:R-:W-:-:S04]  /*04d0*/  FFMA R12, R8, R11, R8 ;  /* 0x0000000b080c7223 */ /* 0x000fc80000000008 */
[----:B------:R-:W-:-:S04]  /*04e0*/  FFMA R5, R0, R12, RZ ;  /* 0x0000000c00057223 */ /* 0x000fc800000000ff */
[----:B------:R-:W-:-:S04]  /*04f0*/  FFMA R8, R9, R5, R0 ;  /* 0x0000000509087223 */ /* 0x000fc80000000000 */
[----:B------:R-:W-:-:S04]  /*0500*/  FFMA R11, R12, R8, R5 ;  /* 0x000000080c0b7223 */ /* 0x000fc80000000005 */
[----:B------:R-:W-:-:S04]  /*0510*/  FFMA R8, R9, R11, R0 ;  /* 0x0000000b09087223 */ /* 0x000fc80000000000 */
[----:B------:R-:W-:-:S05]  /*0520*/  FFMA R0, R12, R8, R11 ;  /* 0x000000080c007223 */ /* 0x000fca000000000b */
[----:B------:R-:W-:-:S04]  /*0530*/  SHF.R.U32.HI R3, RZ, 0x17, R0 ;  /* 0x00000017ff037819 */ /* 0x000fc80000011600 */
[----:B------:R-:W-:-:S05]  /*0540*/  LOP3.LUT R3, R3, 0xff, RZ, 0xc0, !PT ;  /* 0x000000ff03037812 */ /* 0x000fca00078ec0ff */
[----:B------:R-:W-:-:S04]  /*0550*/  IMAD.IADD R7, R3, 0x1, R6 ;  /* 0x0000000103077824 */ /* 0x000fc800078e0206 */
[----:B------:R-:W-:-:S05]  /*0560*/  VIADD R3, R7, 0xffffffff ;  /* 0xffffffff07037836 */ /* 0x000fca0000000000 */
[----:B------:R-:W-:-:S13]  /*0570*/  ISETP.GE.U32.AND P0, PT, R3, 0xfe, PT ;  /* 0x000000fe0300780c */ /* 0x000fda0003f06070 */
[----:B------:R-:W-:Y:S05]  /*0580*/  @!P0 BRA `(.L_x_8) ;  /* 0x0000000000808947 */ /* 0x000fea0003800000 */
[----:B------:R-:W-:-:S13]  /*0590*/  ISETP.GT.AND P0, PT, R7, 0xfe, PT ;  /* 0x000000fe0700780c */ /* 0x000fda0003f04270 */
[----:B------:R-:W-:Y:S05]  /*05a0*/  @P0 BRA `(.L_x_9) ;  /* 0x00000000006c0947 */ /* 0x000fea0003800000 */
[----:B------:R-:W-:-:S13]  /*05b0*/  ISETP.GE.AND P0, PT, R7, 0x1, PT ;  /* 0x000000010700780c */ /* 0x000fda0003f06270 */
[----:B------:R-:W-:Y:S05]  /*05c0*/  @P0 BRA `(.L_x_10) ;  /* 0x0000000000980947 */ /* 0x000fea0003800000 */
[----:B------:R-:W-:Y:S02]  /*05d0*/  ISETP.GE.AND P0, PT, R7, -0x18, PT ;  /* 0xffffffe80700780c */ /* 0x000fe40003f06270 */
[----:B------:R-:W-:-:S11]  /*05e0*/  LOP3.LUT R0, R0, 0x80000000, RZ, 0xc0, !PT ;  /* 0x8000000000007812 */ /* 0x000fd600078ec0ff */
[----:B------:R-:W-:Y:S05]  /*05f0*/  @!P0 BRA `(.L_x_10) ;  /* 0x00000000008c8947 */ /* 0x000fea0003800000 */
[CCC-:B------:R-:W-:Y:S01]  /*0600*/  FFMA.RZ R3, R12.reuse, R8.reuse, R11.reuse ;  /* 0x000000080c037223 */ /* 0x1c0fe2000000c00b */
[CCC-:B------:R-:W-:Y:S01]  /*0610*/  FFMA.RM R6, R12.reuse, R8.reuse, R11.reuse ;  /* 0x000000080c067223 */ /* 0x1c0fe2000000400b */
[C---:B------:R-:W-:Y:S02]  /*0620*/  ISETP.NE.AND P2, PT, R7.reuse, RZ, PT ;  /* 0x000000ff0700720c */ /* 0x040fe40003f45270 */
[----:B------:R-:W-:Y:S02]  /*0630*/  ISETP.NE.AND P1, PT, R7, RZ, PT ;  /* 0x000000ff0700720c */ /* 0x000fe40003f25270 */
[----:B------:R-:W-:Y:S01]  /*0640*/  LOP3.LUT R5, R3, 0x7fffff, RZ, 0xc0, !PT ;  /* 0x007fffff03057812 */ /* 0x000fe200078ec0ff */
[----:B------:R-:W-:Y:S01]  /*0650*/  FFMA.RP R3, R12, R8, R11 ;  /* 0x000000080c037223 */ /* 0x000fe2000000800b */
[----:B------:R-:W-:Y:S02]  /*0660*/  VIADD R8, R7, 0x20 ;  /* 0x0000002007087836 */ /* 0x000fe40000000000 */
[----:B------:R-:W-:Y:S01]  /*0670*/  LOP3.LUT R5, R5, 0x800000, RZ, 0xfc, !PT ;  /* 0x0080000005057812 */ /* 0x000fe200078efcff */
[----:B------:R-:W-:Y:S01]  /*0680*/  IMAD.MOV R7, RZ, RZ, -R7 ;  /* 0x000000ffff077224 */ /* 0x000fe200078e0a07 */
[----:B------:R-:W-:-:S02]  /*0690*/  FSETP.NEU.FTZ.AND P0, PT, R3, R6, PT ;  /* 0x000000060300720b */ /* 0x000fc40003f1d000 */
[----:B------:R-:W-:Y:S02]  /*06a0*/  SHF.L.U32 R8, R5, R8, RZ ;  /* 0x0000000805087219 */ /* 0x000fe400000006ff */
[----:B------:R-:W-:Y:S02]  /*06b0*/  SEL R6, R7, RZ, P2 ;  /* 0x000000ff07067207 */ /* 0x000fe40001000000 */
[----:B------:R-:W-:Y:S02]  /*06c0*/  ISETP.NE.AND P1, PT, R8, RZ, P1 ;  /* 0x000000ff0800720c */ /* 0x000fe40000f25270 */
[----:B------:R-:W-:Y:S02]  /*06d0*/  SHF.R.U32.HI R6, RZ, R6, R5 ;  /* 0x00000006ff067219 */ /* 0x000fe40000011605 */
[----:B------:R-:W-:Y:S02]  /*06e0*/  PLOP3.LUT P0, PT, P0, P1, PT, 0xf8, 0x8f ;  /* 0x00000000008f781c */ /* 0x000fe40000703f70 */
[----:B------:R-:W-:-:S02]  /*06f0*/  SHF.R.U32.HI R8, RZ, 0x1, R6 ;  /* 0x00000001ff087819 */ /* 0x000fc40000011606 */
[----:B------:R-:W-:-:S04]  /*0700*/  SEL R3, RZ, 0x1, !P0 ;  /* 0x00000001ff037807 */ /* 0x000fc80004000000 */
[----:B------:R-:W-:-:S04]  /*0710*/  LOP3.LUT R3, R3, 0x1, R8, 0xf8, !PT ;  /* 0x0000000103037812 */ /* 0x000fc800078ef808 */
[----:B------:R-:W-:-:S05]  /*0720*/  LOP3.LUT R3, R3, R6, RZ, 0xc0, !PT ;  /* 0x0000000603037212 */ /* 0x000fca00078ec0ff */
[----:B------:R-:W-:-:S05]  /*0730*/  IMAD.IADD R3, R8, 0x1, R3 ;  /* 0x0000000108037824 */ /* 0x000fca00078e0203 */
[----:B------:R-:W-:Y:S01]  /*0740*/  LOP3.LUT R0, R3, R0, RZ, 0xfc, !PT ;  /* 0x0000000003007212 */ /* 0x000fe200078efcff */
[----:B------:R-:W-:Y:S06]  /*0750*/  BRA `(.L_x_10) ;  /* 0x0000000000347947 */ /* 0x000fec0003800000 */
.L_x_9:
[----:B------:R-:W-:-:S04]  /*0760*/  LOP3.LUT R0, R0, 0x80000000, RZ, 0xc0, !PT ;  /* 0x8000000000007812 */ /* 0x000fc800078ec0ff */
[----:B------:R-:W-:Y:S01]  /*0770*/  LOP3.LUT R0, R0, 0x7f800000, RZ, 0xfc, !PT ;  /* 0x7f80000000007812 */ /* 0x000fe200078efcff */
[----:B------:R-:W-:Y:S06]  /*0780*/  BRA `(.L_x_10) ;  /* 0x0000000000287947 */ /* 0x000fec0003800000 */
.L_x_8:
[----:B------:R-:W-:Y:S01]  /*0790*/  IMAD R0, R6, 0x800000, R0 ;  /* 0x0080000006007824 */ /* 0x000fe200078e0200 */
[----:B------:R-:W-:Y:S06]  /*07a0*/  BRA `(.L_x_10) ;  /* 0x0000000000207947 */ /* 0x000fec0003800000 */
.L_x_7:
[----:B------:R-:W-:-:S04]  /*07b0*/  LOP3.LUT R0, R6, 0x80000000, R5, 0x48, !PT ;  /* 0x8000000006007812 */ /* 0x000fc800078e4805 */
[----:B------:R-:W-:Y:S01]  /*07c0*/  LOP3.LUT R0, R0, 0x7f800000, RZ, 0xfc, !PT ;  /* 0x7f80000000007812 */ /* 0x000fe200078efcff */
[----:B------:R-:W-:Y:S06]  /*07d0*/  BRA `(.L_x_10) ;  /* 0x0000000000147947 */ /* 0x000fec0003800000 */
.L_x_6:
[----:B------:R-:W-:Y:S01]  /*07e0*/  LOP3.LUT R0, R6, 0x80000000, R5, 0x48, !PT ;  /* 0x8000000006007812 */ /* 0x000fe200078e4805 */
[----:B------:R-:W-:Y:S06]  /*07f0*/  BRA `(.L_x_10) ;  /* 0x00000000000c7947 */ /* 0x000fec0003800000 */
.L_x_5:
[----:B------:R-:W0:Y:S01]  /*0800*/  MUFU.RSQ R0, -QNAN ;  /* 0xffc0000000007908 */ /* 0x000e220000001400 */
[----:B------:R-:W-:Y:S05]  /*0810*/  BRA `(.L_x_10) ;  /* 0x0000000000047947 */ /* 0x000fea0003800000 */
.L_x_4:
[----:B------:R-:W-:-:S07]  /*0820*/  FADD.FTZ R0, R0, R3 ;  /* 0x0000000300007221 */ /* 0x000fce0000010000 */
.L_x_10:
[----:B------:R-:W-:-:S04]  /*0830*/  IMAD.MOV.U32 R5, RZ, RZ, 0x0 ;  /* 0x00000000ff057424 */ /* 0x000fc800078e00ff */
[----:B0-----:R-:W-:Y:S05]  /*0840*/  RET.REL.NODEC R4 `(_Z19newtonRaphsonKernelPffi) ;  /* 0xfffffff404ec7950 */ /* 0x001fea0003c3ffff */
.L_x_11:
[----:B------:R-:W-:-:S00]  /*0850*/  BRA `(.L_x_11) ;  /* 0xfffffffc00fc7947 */ /* 0x000fc0000383ffff */
[----:B------:R-:W-:-:S00]  /*0860*/  NOP ;  /* 0x0000000000007918 */ /* 0x000fc00000000000 */
        /* <DEDUP_REMOVED lines=9> */
.L_x_12:


//--------------------- .nv.shared.reserved.0     --------------------------
	.section	.nv.shared.reserved.0,"aw",@nobits
	.weak		__nv_reservedSMEM_offset_0_alias
	.size		__nv_reservedSMEM_offset_0_alias, 0, 64
	.other		__nv_reservedSMEM_offset_0_alias,@"STO_CUDA_RESERVED_SHARED STV_DEFAULT"
__nv_reservedSMEM_offset_0_alias:
	.zero		0
	.zero		64


//--------------------- .nv.constant0._Z19newtonRaphsonKernelPffi --------------------------
	.section	.nv.constant0._Z19newtonRaphsonKernelPffi,"a",@progbits
	.sectionflags	@""
	.align	4
.nv.constant0._Z19newtonRaphsonKernelPffi:
	.zero		912


//--------------------- SYMBOLS --------------------------

	.type		.nv.reservedSmem.offset0,@object
	.size		.nv.reservedSmem.offset0,0x4
